	.headerflags	@"EF_CUDA_TEXMODE_UNIFIED EF_CUDA_64BIT_ADDRESS EF_CUDA_ACCELERATORS EF_CUDA_SM90 EF_CUDA_VIRTUAL_SM(EF_CUDA_SM90)"
	.elftype	@"ET_EXEC"


//--------------------- .nv.info                  --------------------------
	.section	.nv.info,"",@"SHT_CUDA_INFO"
	.align	4


	//----- nvinfo : EIATTR_REGCOUNT
	.align		4
        /*0000*/ 	.byte	0x04, 0x2f
        /*0002*/ 	.short	(.L_3 - .L_2)
	.align		4
.L_2:
        /*0004*/ 	.word	index@(triton_poi_fused__native_batch_norm_legit_no_training_1)
        /*0008*/ 	.word	0x00000016


	//----- nvinfo : EIATTR_MIN_STACK_SIZE
	.align		4
.L_3:
        /*000c*/ 	.byte	0x04, 0x12
        /*000e*/ 	.short	(.L_5 - .L_4)
	.align		4
.L_4:
        /*0010*/ 	.word	index@(triton_poi_fused__native_batch_norm_legit_no_training_1)
        /*0014*/ 	.word	0x00000000


	//----- nvinfo : EIATTR_FRAME_SIZE
	.align		4
.L_5:
        /*0018*/ 	.byte	0x04, 0x11
        /*001a*/ 	.short	(.L_7 - .L_6)
	.align		4
.L_6:
        /*001c*/ 	.word	index@(triton_poi_fused__native_batch_norm_legit_no_training_1)
        /*0020*/ 	.word	0x00000000


	//----- nvinfo : EIATTR_MIN_STACK_SIZE
	.align		4
.L_7:
        /*0024*/ 	.byte	0x04, 0x12
        /*0026*/ 	.short	(.L_9 - .L_8)
	.align		4
.L_8:
        /*0028*/ 	.word	index@(triton_poi_fused__native_batch_norm_legit_no_training_1)
        /*002c*/ 	.word	0x00000000
.L_9:


//--------------------- .nv.info.triton_poi_fused__native_batch_norm_legit_no_training_1 --------------------------
	.section	.nv.info.triton_poi_fused__native_batch_norm_legit_no_training_1,"",@"SHT_CUDA_INFO"
	.sectionflags	@""
	.align	4


	//----- nvinfo : EIATTR_CUDA_API_VERSION
	.align		4
        /*0000*/ 	.byte	0x04, 0x37
        /*0002*/ 	.short	(.L_11 - .L_10)
.L_10:
        /*0004*/ 	.word	0x0000007c


	//----- nvinfo : EIATTR_KPARAM_INFO
	.align		4
.L_11:
        /*0008*/ 	.byte	0x04, 0x17
        /*000a*/ 	.short	(.L_13 - .L_12)
.L_12:
        /*000c*/ 	.word	0x00000000
        /*0010*/ 	.short	0x0006
        /*0012*/ 	.short	0x0030
        /*0014*/ 	.byte	0x00, 0xf0, 0x11, 0x00


	//----- nvinfo : EIATTR_KPARAM_INFO
	.align		4
.L_13:
        /*0018*/ 	.byte	0x04, 0x17
        /*001a*/ 	.short	(.L_15 - .L_14)
.L_14:
        /*001c*/ 	.word	0x00000000
        /*0020*/ 	.short	0x0005
        /*0022*/ 	.short	0x0028
        /*0024*/ 	.byte	0x00, 0xf4, 0x21, 0x00


	//----- nvinfo : EIATTR_KPARAM_INFO
	.align		4
.L_15:
        /*0028*/ 	.byte	0x04, 0x17
        /*002a*/ 	.short	(.L_17 - .L_16)
.L_16:
        /*002c*/ 	.word	0x00000000
        /*0030*/ 	.short	0x0004
        /*0032*/ 	.short	0x0020
        /*0034*/ 	.byte	0x00, 0xf4, 0x21, 0x00


	//----- nvinfo : EIATTR_KPARAM_INFO
	.align		4
.L_17:
        /*0038*/ 	.byte	0x04, 0x17
        /*003a*/ 	.short	(.L_19 - .L_18)
.L_18:
        /*003c*/ 	.word	0x00000000
        /*0040*/ 	.short	0x0003
        /*0042*/ 	.short	0x0018
        /*0044*/ 	.byte	0x00, 0xf4, 0x21, 0x00


	//----- nvinfo : EIATTR_KPARAM_INFO
	.align		4
.L_19:
        /*0048*/ 	.byte	0x04, 0x17
        /*004a*/ 	.short	(.L_21 - .L_20)
.L_20:
        /*004c*/ 	.word	0x00000000
        /*0050*/ 	.short	0x0002
        /*0052*/ 	.short	0x0010
        /*0054*/ 	.byte	0x00, 0xf4, 0x21, 0x00


	//----- nvinfo : EIATTR_KPARAM_INFO
	.align		4
.L_21:
        /*0058*/ 	.byte	0x04, 0x17
        /*005a*/ 	.short	(.L_23 - .L_22)
.L_22:
        /*005c*/ 	.word	0x00000000
        /*0060*/ 	.short	0x0001
        /*0062*/ 	.short	0x0008
        /*0064*/ 	.byte	0x00, 0xf4, 0x21, 0x00


	//----- nvinfo : EIATTR_KPARAM_INFO
	.align		4
.L_23:
        /*0068*/ 	.byte	0x04, 0x17
        /*006a*/ 	.short	(.L_25 - .L_24)
.L_24:
        /*006c*/ 	.word	0x00000000
        /*0070*/ 	.short	0x0000
        /*0072*/ 	.short	0x0000
        /*0074*/ 	.byte	0x00, 0xf4, 0x21, 0x00


	//----- nvinfo : EIATTR_SPARSE_MMA_MASK
	.align		4
.L_25:
        /*0078*/ 	.byte	0x03, 0x50
        /*007a*/ 	.short	0x0000


	//----- nvinfo : EIATTR_MAXREG_COUNT
	.align		4
        /*007c*/ 	.byte	0x03, 0x1b
        /*007e*/ 	.short	0x00ff


	//----- nvinfo : EIATTR_EXIT_INSTR_OFFSETS
	.align		4
        /*0080*/ 	.byte	0x04, 0x1c
        /*0082*/ 	.short	(.L_27 - .L_26)


	//   ....[0]....
.L_26:
        /*0084*/ 	.word	0x00000450


	//   ....[1]....
        /*0088*/ 	.word	0x00000470


	//----- nvinfo : EIATTR_REQNTID
	.align		4
.L_27:
        /*008c*/ 	.byte	0x04, 0x10
        /*008e*/ 	.short	(.L_29 - .L_28)
.L_28:
        /*0090*/ 	.word	0x00000080
        /*0094*/ 	.word	0x00000001
        /*0098*/ 	.word	0x00000001


	//----- nvinfo : EIATTR_CBANK_PARAM_SIZE
	.align		4
.L_29:
        /*009c*/ 	.byte	0x03, 0x19
        /*009e*/ 	.short	0x0034


	//----- nvinfo : EIATTR_PARAM_CBANK
	.align		4
        /*00a0*/ 	.byte	0x04, 0x0a
        /*00a2*/ 	.short	(.L_31 - .L_30)
	.align		4
.L_30:
        /*00a4*/ 	.word	index@(.nv.constant0.triton_poi_fused__native_batch_norm_legit_no_training_1)
        /*00a8*/ 	.short	0x0210
        /*00aa*/ 	.short	0x0034


	//----- nvinfo : EIATTR_SW_WAR
	.align		4
.L_31:
        /*00ac*/ 	.byte	0x04, 0x36
        /*00ae*/ 	.short	(.L_33 - .L_32)
.L_32:
        /*00b0*/ 	.word	0x00000008
.L_33:


//--------------------- .nv.callgraph             --------------------------
	.section	.nv.callgraph,"",@"SHT_CUDA_CALLGRAPH"
	.align	4
	.sectionentsize	8
	.align		4
        /*0000*/ 	.word	0x00000000
	.align		4
        /*0004*/ 	.word	0xffffffff
	.align		4
        /*0008*/ 	.word	0x00000000
	.align		4
        /*000c*/ 	.word	0xfffffffe
	.align		4
        /*0010*/ 	.word	0x00000000
	.align		4
        /*0014*/ 	.word	0xfffffffd
	.align		4
        /*0018*/ 	.word	0x00000000
	.align		4
        /*001c*/ 	.word	0xfffffffc


//--------------------- .nv.constant4             --------------------------
	.section	.nv.constant4,"a",@progbits
	.align	8
	.align		8
.nv.constant4:
        /*0000*/ 	.dword	_$_str
	.align		8
        /*0008*/ 	.dword	_$_str_$_2


//--------------------- .text.triton_poi_fused__native_batch_norm_legit_no_training_1 --------------------------
	.section	.text.triton_poi_fused__native_batch_norm_legit_no_training_1,"ax",@progbits
	.align	128
        .global         triton_poi_fused__native_batch_norm_legit_no_training_1
        .type           triton_poi_fused__native_batch_norm_legit_no_training_1,@function
        .size           triton_poi_fused__native_batch_norm_legit_no_training_1,(.L_x_1 - triton_poi_fused__native_batch_norm_legit_no_training_1)
        .other          triton_poi_fused__native_batch_norm_legit_no_training_1,@"STO_CUDA_ENTRY STV_DEFAULT"
triton_poi_fused__native_batch_norm_legit_no_training_1:
.text.triton_poi_fused__native_batch_norm_legit_no_training_1:
[----:B------:R-:W0:Y:S01]  /*0000*/  LDC R1, c[0x0][0x28] ;  /* 0x00000a00ff017b82 */ /* 0x000e220000000800 */
[----:B------:R-:W1:Y:S07]  /*0010*/  S2R R0, SR_TID.X ;  /* 0x0000000000007919 */ /* 0x000e6e0000002100 */
[----:B------:R-:W2:Y:S01]  /*0020*/  LDC.64 R8, c[0x0][0x220] ;  /* 0x00008800ff087b82 */ /* 0x000ea20000000a00 */
[----:B------:R-:W-:Y:S01]  /*0030*/  ULDC.64 UR4, c[0x0][0x208] ;  /* 0x0000820000047ab9 */ /* 0x000fe20000000a00 */
[----:B------:R-:W3:Y:S06]  /*0040*/  S2R R5, SR_CTAID.X ;  /* 0x0000000000057919 */ /* 0x000eec0000002500 */
[----:B------:R-:W4:Y:S08]  /*0050*/  LDC.64 R14, c[0x0][0x218] ;  /* 0x00008600ff0e7b82 */ /* 0x000f300000000a00 */
[----:B------:R-:W5:Y:S08]  /*0060*/  LDC.64 R12, c[0x0][0x210] ;  /* 0x00008400ff0c7b82 */ /* 0x000f700000000a00 */
[----:B------:R-:W4:Y:S01]  /*0070*/  LDC.64 R16, c[0x0][0x228] ;  /* 0x00008a00ff107b82 */ /* 0x000f220000000a00 */
[----:B-1----:R-:W-:-:S07]  /*0080*/  SHF.L.U32 R0, R0, 0x1, RZ ;  /* 0x0000000100007819 */ /* 0x002fce00000006ff */
[----:B------:R-:W1:Y:S01]  /*0090*/  LDC.64 R18, c[0x0][0x230] ;  /* 0x00008c00ff127b82 */ /* 0x000e620000000a00 */
[----:B---3--:R-:W-:Y:S02]  /*00a0*/  SHF.R.S32.HI R3, RZ, 0x17, R5 ;  /* 0x00000017ff037819 */ /* 0x008fe40000011405 */
[----:B------:R-:W-:Y:S02]  /*00b0*/  LOP3.LUT R0, R0, 0xfe, RZ, 0xc0, !PT ;  /* 0x000000fe00007812 */ /* 0x000fe400078ec0ff */
[----:B------:R-:W-:Y:S02]  /*00c0*/  SGXT R3, R3, 0x1 ;  /* 0x000000010303781a */ /* 0x000fe40000000200 */
[----:B------:R-:W-:-:S04]  /*00d0*/  LEA R0, R5, R0, 0x8 ;  /* 0x0000000005007211 */ /* 0x000fc800078e40ff */
[----:B------:R-:W-:Y:S02]  /*00e0*/  LEA.HI R3, R3, R0, RZ, 0x2 ;  /* 0x0000000003037211 */ /* 0x000fe400078f10ff */
[----:B------:R-:W-:Y:S02]  /*00f0*/  ISETP.GE.AND P4, PT, R0, 0x180, PT ;  /* 0x000001800000780c */ /* 0x000fe40003f86270 */
[----:B------:R-:W-:-:S05]  /*0100*/  SHF.R.S32.HI R3, RZ, 0x2, R3 ;  /* 0x00000002ff037819 */ /* 0x000fca0000011403 */
[----:B------:R-:W-:-:S05]  /*0110*/  IMAD.HI R2, R3, 0x2aaaaaab, RZ ;  /* 0x2aaaaaab03027827 */ /* 0x000fca00078e02ff */
[----:B------:R-:W-:-:S04]  /*0120*/  SHF.R.U32.HI R5, RZ, 0x1f, R2 ;  /* 0x0000001fff057819 */ /* 0x000fc80000011602 */
[----:B------:R-:W-:Y:S02]  /*0130*/  LEA.HI R2, R2, R5, RZ, 0x1e ;  /* 0x0000000502027211 */ /* 0x000fe400078ff0ff */
[----:B------:R-:W-:-:S03]  /*0140*/  CS2R R4, SRZ ;  /* 0x0000000000047805 */ /* 0x000fc6000001ff00 */
[----:B------:R-:W-:-:S04]  /*0150*/  IMAD R11, R2, -0x18, R3 ;  /* 0xffffffe8020b7824 */ /* 0x000fc800078e0203 */
[----:B--2---:R-:W-:-:S05]  /*0160*/  IMAD.WIDE R8, R11, 0x4, R8 ;  /* 0x000000040b087825 */ /* 0x004fca00078e0208 */
[----:B------:R-:W2:Y:S04]  /*0170*/  @!P4 LDG.E.EL R4, desc[UR4][R8.64] ;  /* 0x000000040804c981 */ /* 0x000ea8000c2e1900 */
[----:B------:R3:W2:Y:S01]  /*0180*/  @!P4 LDG.E.EL R5, desc[UR4][R8.64] ;  /* 0x000000040805c981 */ /* 0x0006a2000c2e1900 */
[----:B------:R-:W-:Y:S02]  /*0190*/  CS2R R6, SRZ ;  /* 0x0000000000067805 */ /* 0x000fe4000001ff00 */
[----:B------:R-:W-:Y:S01]  /*01a0*/  CS2R R2, SRZ ;  /* 0x0000000000027805 */ /* 0x000fe2000001ff00 */
[----:B----4-:R-:W-:-:S04]  /*01b0*/  IMAD.WIDE R14, R11, 0x4, R14 ;  /* 0x000000040b0e7825 */ /* 0x010fc800078e020e */
[----:B-----5:R-:W-:Y:S01]  /*01c0*/  IMAD.WIDE R12, R0, 0x4, R12 ;  /* 0x00000004000c7825 */ /* 0x020fe200078e020c */
[----:B------:R-:W4:Y:S04]  /*01d0*/  @!P4 LDG.E.EL R6, desc[UR4][R14.64] ;  /* 0x000000040e06c981 */ /* 0x000f28000c2e1900 */
[----:B------:R-:W4:Y:S01]  /*01e0*/  @!P4 LDG.E.64 R2, desc[UR4][R12.64] ;  /* 0x000000040c02c981 */ /* 0x000f22000c1e1b00 */
[C---:B0-----:R-:W-:Y:S01]  /*01f0*/  IMAD.WIDE R16, R11.reuse, 0x4, R16 ;  /* 0x000000040b107825 */ /* 0x041fe200078e0210 */
[----:B---3--:R-:W-:Y:S02]  /*0200*/  CS2R R8, SRZ ;  /* 0x0000000000087805 */ /* 0x008fe4000001ff00 */
[----:B------:R0:W3:Y:S01]  /*0210*/  @!P4 LDG.E.EL R7, desc[UR4][R14.64] ;  /* 0x000000040e07c981 */ /* 0x0000e2000c2e1900 */
[----:B-1----:R-:W-:Y:S01]  /*0220*/  IMAD.WIDE R18, R11, 0x4, R18 ;  /* 0x000000040b127825 */ /* 0x002fe200078e0212 */
[----:B------:R-:W-:-:S04]  /*0230*/  CS2R R10, SRZ ;  /* 0x00000000000a7805 */ /* 0x000fc8000001ff00 */
[----:B------:R-:W5:Y:S04]  /*0240*/  @!P4 LDG.E.EL R8, desc[UR4][R18.64] ;  /* 0x000000041208c981 */ /* 0x000f68000c2e1900 */
[----:B------:R-:W5:Y:S04]  /*0250*/  @!P4 LDG.E.EL R11, desc[UR4][R16.64] ;  /* 0x00000004100bc981 */ /* 0x000f68000c2e1900 */
[----:B------:R-:W3:Y:S04]  /*0260*/  @!P4 LDG.E.EL R10, desc[UR4][R16.64] ;  /* 0x00000004100ac981 */ /* 0x000ee8000c2e1900 */
[----:B------:R-:W3:Y:S01]  /*0270*/  @!P4 LDG.E.EL R9, desc[UR4][R18.64] ;  /* 0x000000041209c981 */ /* 0x000ee2000c2e1900 */
[----:B0-----:R-:W-:Y:S01]  /*0280*/  HFMA2.MMA R15, -RZ, RZ, 1.625, 0 ;  /* 0x3e800000ff0f7435 */ /* 0x001fe200000001ff */
[----:B--2---:R-:W-:Y:S01]  /*0290*/  FADD R4, R4, 9.9999997473787516356e-06 ;  /* 0x3727c5ac04047421 */ /* 0x004fe20000000000 */
[----:B------:R-:W-:-:S03]  /*02a0*/  FADD R12, R5, 9.9999997473787516356e-06 ;  /* 0x3727c5ac050c7421 */ /* 0x000fc60000000000 */
[----:B------:R0:W1:Y:S08]  /*02b0*/  MUFU.SQRT R13, R4 ;  /* 0x00000004000d7308 */ /* 0x0000700000002000 */
[----:B------:R-:W2:Y:S01]  /*02c0*/  MUFU.SQRT R14, R12 ;  /* 0x0000000c000e7308 */ /* 0x000ea20000002000 */
[----:B0-----:R-:W0:Y:S01]  /*02d0*/  LDC.64 R4, c[0x0][0x238] ;  /* 0x00008e00ff047b82 */ /* 0x001e220000000a00 */
[----:B-1----:R-:W-:-:S02]  /*02e0*/  FSETP.GT.AND P0, PT, R13, 8.50705917302346158658e+37, PT ;  /* 0x7e8000000d00780b */ /* 0x002fc40003f04000 */
[----:B------:R-:W-:Y:S02]  /*02f0*/  FSETP.GEU.AND P2, PT, R13, 1.175494350822287508e-38, PT ;  /* 0x008000000d00780b */ /* 0x000fe40003f4e000 */
[C---:B--2---:R-:W-:Y:S02]  /*0300*/  FSETP.GT.AND P1, PT, R14.reuse, 8.50705917302346158658e+37, PT ;  /* 0x7e8000000e00780b */ /* 0x044fe40003f24000 */
[----:B------:R-:W-:-:S07]  /*0310*/  FSETP.GEU.AND P3, PT, R14, 1.175494350822287508e-38, PT ;  /* 0x008000000e00780b */ /* 0x000fce0003f6e000 */
[----:B------:R-:W-:-:S04]  /*0320*/  @P0 FMUL R13, R13, 0.25 ;  /* 0x3e8000000d0d0820 */ /* 0x000fc80000400000 */
[----:B------:R-:W-:Y:S01]  /*0330*/  @!P2 FMUL R13, R13, 16777216 ;  /* 0x4b8000000d0da820 */ /* 0x000fe20000400000 */
[----:B------:R-:W-:-:S04]  /*0340*/  @P1 FMUL R14, R14, 0.25 ;  /* 0x3e8000000e0e1820 */ /* 0x000fc80000400000 */
[----:B------:R-:W-:Y:S01]  /*0350*/  @!P3 FMUL R14, R14, 16777216 ;  /* 0x4b8000000e0eb820 */ /* 0x000fe20000400000 */
[----:B------:R-:W1:Y:S01]  /*0360*/  MUFU.RCP R13, R13 ;  /* 0x0000000d000d7308 */ /* 0x000e620000001000 */
[----:B------:R-:W-:-:S07]  /*0370*/  FSEL R12, R15, 1, P0 ;  /* 0x3f8000000f0c7808 */ /* 0x000fce0000000000 */
[----:B------:R-:W2:Y:S01]  /*0380*/  MUFU.RCP R14, R14 ;  /* 0x0000000e000e7308 */ /* 0x000ea20000001000 */
[----:B------:R-:W-:Y:S01]  /*0390*/  FSEL R15, R15, 1, P1 ;  /* 0x3f8000000f0f7808 */ /* 0x000fe20000800000 */
[----:B------:R-:W-:Y:S01]  /*03a0*/  @!P2 FMUL R12, R12, 16777216 ;  /* 0x4b8000000c0ca820 */ /* 0x000fe20000400000 */
[----:B----4-:R-:W-:-:S03]  /*03b0*/  FADD R3, -R6, R3 ;  /* 0x0000000306037221 */ /* 0x010fc60000000100 */
[----:B------:R-:W-:Y:S01]  /*03c0*/  @!P3 FMUL R15, R15, 16777216 ;  /* 0x4b8000000f0fb820 */ /* 0x000fe20000400000 */
[----:B---3--:R-:W-:Y:S01]  /*03d0*/  FADD R2, -R7, R2 ;  /* 0x0000000207027221 */ /* 0x008fe20000000100 */
[----:B-1----:R-:W-:Y:S02]  /*03e0*/  FMUL R13, R13, R12 ;  /* 0x0000000c0d0d7220 */ /* 0x002fe40000400000 */
[----:B--2---:R-:W-:Y:S02]  /*03f0*/  FMUL R6, R14, R15 ;  /* 0x0000000f0e067220 */ /* 0x004fe40000400000 */
[----:B------:R-:W-:Y:S02]  /*0400*/  FMUL R13, R2, R13 ;  /* 0x0000000d020d7220 */ /* 0x000fe40000400000 */
[----:B------:R-:W-:Y:S01]  /*0410*/  FMUL R6, R3, R6 ;  /* 0x0000000603067220 */ /* 0x000fe20000400000 */
[----:B0-----:R-:W-:-:S04]  /*0420*/  IMAD.WIDE R4, R0, 0x4, R4 ;  /* 0x0000000400047825 */ /* 0x001fc800078e0204 */
[----:B-----5:R-:W-:Y:S01]  /*0430*/  FFMA R8, R13, R11, R8 ;  /* 0x0000000b0d087223 */ /* 0x020fe20000000008 */
[----:B------:R-:W-:Y:S01]  /*0440*/  FFMA R9, R6, R10, R9 ;  /* 0x0000000a06097223 */ /* 0x000fe20000000009 */
[----:B------:R-:W-:Y:S06]  /*0450*/  @P4 EXIT ;  /* 0x000000000000494d */ /* 0x000fec0003800000 */
[----:B------:R-:W-:Y:S01]  /*0460*/  STG.E.64 desc[UR4][R4.64], R8 ;  /* 0x0000000804007986 */ /* 0x000fe2000c101b04 */
[----:B------:R-:W-:Y:S05]  /*0470*/  EXIT ;  /* 0x000000000000794d */ /* 0x000fea0003800000 */
.L_x_0:
[----:B------:R-:W-:-:S00]  /*0480*/  BRA `(.L_x_0) ;  /* 0xfffffffc00fc7947 */ /* 0x000fc0000383ffff */
[----:B------:R-:W-:-:S00]  /*0490*/  NOP ;  /* 0x0000000000007918 */ /* 0x000fc00000000000 */
        /* <DEDUP_REMOVED lines=14> */
.L_x_1:


//--------------------- .nv.global.init           --------------------------
	.section	.nv.global.init,"aw",@progbits
.nv.global.init:
	.type		_$_str,@object
	.size		_$_str,(_$_str_$_2 - _$_str)
_$_str:
        /*0000*/ 	.byte	0x5f, 0x5f, 0x43, 0x55, 0x44, 0x41, 0x5f, 0x46, 0x54, 0x5a, 0x00
	.type		_$_str_$_2,@object
	.size		_$_str_$_2,(.L_1 - _$_str_$_2)
_$_str_$_2:
        /*000b*/ 	.byte	0x5f, 0x5f, 0x43, 0x55, 0x44, 0x41, 0x5f, 0x50, 0x52, 0x45, 0x43, 0x5f, 0x53, 0x51, 0x52, 0x54
        /*001b*/ 	.byte	0x00
.L_1:


//--------------------- .nv.constant0.triton_poi_fused__native_batch_norm_legit_no_training_1 --------------------------
	.section	.nv.constant0.triton_poi_fused__native_batch_norm_legit_no_training_1,"a",@progbits
	.sectionflags	@""
	.align	4
.nv.constant0.triton_poi_fused__native_batch_norm_legit_no_training_1:
	.zero		580
